	.headerflags	@"EF_CUDA_TEXMODE_UNIFIED EF_CUDA_64BIT_ADDRESS EF_CUDA_SM86 EF_CUDA_VIRTUAL_SM(EF_CUDA_SM86)"
	.elftype	@"ET_EXEC"


//--------------------- .nv.info                  --------------------------
	.section	.nv.info,"",@"SHT_CUDA_INFO"
	.align	4


	//----- nvinfo : EIATTR_REGCOUNT
	.align		4
        /*0000*/ 	.byte	0x04, 0x2f
        /*0002*/ 	.short	(.L_1 - .L_0)
	.align		4
.L_0:
        /*0004*/ 	.word	index@(triton_red_fused__to_copy_mean_pow_7)
        /*0008*/ 	.word	0x00000027


	//----- nvinfo : EIATTR_MIN_STACK_SIZE
	.align		4
.L_1:
        /*000c*/ 	.byte	0x04, 0x12
        /*000e*/ 	.short	(.L_3 - .L_2)
	.align		4
.L_2:
        /*0010*/ 	.word	index@(triton_red_fused__to_copy_mean_pow_7)
        /*0014*/ 	.word	0x00000000


	//----- nvinfo : EIATTR_FRAME_SIZE
	.align		4
.L_3:
        /*0018*/ 	.byte	0x04, 0x11
        /*001a*/ 	.short	(.L_5 - .L_4)
	.align		4
.L_4:
        /*001c*/ 	.word	index@(triton_red_fused__to_copy_mean_pow_7)
        /*0020*/ 	.word	0x00000000


	//----- nvinfo : EIATTR_MIN_STACK_SIZE
	.align		4
.L_5:
        /*0024*/ 	.byte	0x04, 0x12
        /*0026*/ 	.short	(.L_7 - .L_6)
	.align		4
.L_6:
        /*0028*/ 	.word	index@(triton_red_fused__to_copy_mean_pow_7)
        /*002c*/ 	.word	0x00000000
.L_7:


//--------------------- .nv.info.triton_red_fused__to_copy_mean_pow_7 --------------------------
	.section	.nv.info.triton_red_fused__to_copy_mean_pow_7,"",@"SHT_CUDA_INFO"
	.sectionflags	@""
	.align	4


	//----- nvinfo : EIATTR_CUDA_API_VERSION
	.align		4
        /*0000*/ 	.byte	0x04, 0x37
        /*0002*/ 	.short	(.L_9 - .L_8)
.L_8:
        /*0004*/ 	.word	0x0000007c


	//----- nvinfo : EIATTR_SW2861232_WAR
	.align		4
.L_9:
        /*0008*/ 	.byte	0x01, 0x35
	.zero		2


	//----- nvinfo : EIATTR_PARAM_CBANK
	.align		4
        /*000c*/ 	.byte	0x04, 0x0a
        /*000e*/ 	.short	(.L_11 - .L_10)
	.align		4
.L_10:
        /*0010*/ 	.word	index@(.nv.constant0.triton_red_fused__to_copy_mean_pow_7)
        /*0014*/ 	.short	0x0160
        /*0016*/ 	.short	0x0020


	//----- nvinfo : EIATTR_CBANK_PARAM_SIZE
	.align		4
.L_11:
        /*0018*/ 	.byte	0x03, 0x19
        /*001a*/ 	.short	0x0020


	//----- nvinfo : EIATTR_KPARAM_INFO
	.align		4
        /*001c*/ 	.byte	0x04, 0x17
        /*001e*/ 	.short	(.L_13 - .L_12)
.L_12:
        /*0020*/ 	.word	0x00000000
        /*0024*/ 	.short	0x0004
        /*0026*/ 	.short	0x0018
        /*0028*/ 	.byte	0x00, 0xf4, 0x21, 0x00


	//----- nvinfo : EIATTR_KPARAM_INFO
	.align		4
.L_13:
        /*002c*/ 	.byte	0x04, 0x17
        /*002e*/ 	.short	(.L_15 - .L_14)
.L_14:
        /*0030*/ 	.word	0x00000000
        /*0034*/ 	.short	0x0003
        /*0036*/ 	.short	0x0014
        /*0038*/ 	.byte	0x00, 0xf0, 0x11, 0x00


	//----- nvinfo : EIATTR_KPARAM_INFO
	.align		4
.L_15:
        /*003c*/ 	.byte	0x04, 0x17
        /*003e*/ 	.short	(.L_17 - .L_16)
.L_16:
        /*0040*/ 	.word	0x00000000
        /*0044*/ 	.short	0x0002
        /*0046*/ 	.short	0x0010
        /*0048*/ 	.byte	0x00, 0xf0, 0x11, 0x00


	//----- nvinfo : EIATTR_KPARAM_INFO
	.align		4
.L_17:
        /*004c*/ 	.byte	0x04, 0x17
        /*004e*/ 	.short	(.L_19 - .L_18)
.L_18:
        /*0050*/ 	.word	0x00000000
        /*0054*/ 	.short	0x0001
        /*0056*/ 	.short	0x0008
        /*0058*/ 	.byte	0x00, 0xf4, 0x21, 0x00


	//----- nvinfo : EIATTR_KPARAM_INFO
	.align		4
.L_19:
        /*005c*/ 	.byte	0x04, 0x17
        /*005e*/ 	.short	(.L_21 - .L_20)
.L_20:
        /*0060*/ 	.word	0x00000000
        /*0064*/ 	.short	0x0000
        /*0066*/ 	.short	0x0000
        /*0068*/ 	.byte	0x00, 0xf4, 0x21, 0x00


	//----- nvinfo : EIATTR_MAXREG_COUNT
	.align		4
.L_21:
        /*006c*/ 	.byte	0x03, 0x1b
        /*006e*/ 	.short	0x00ff


	//----- nvinfo : EIATTR_COOP_GROUP_MASK_REGIDS
	.align		4
        /*0070*/ 	.byte	0x04, 0x29
        /*0072*/ 	.short	(.L_23 - .L_22)


	//   ....[0]....
.L_22:
        /*0074*/ 	.word	0xffffffff


	//----- nvinfo : EIATTR_COOP_GROUP_INSTR_OFFSETS
	.align		4
.L_23:
        /*0078*/ 	.byte	0x04, 0x28
        /*007a*/ 	.short	(.L_25 - .L_24)


	//   ....[0]....
.L_24:
        /*007c*/ 	.word	0x00000fa0


	//----- nvinfo : EIATTR_EXIT_INSTR_OFFSETS
	.align		4
.L_25:
        /*0080*/ 	.byte	0x04, 0x1c
        /*0082*/ 	.short	(.L_27 - .L_26)


	//   ....[0]....
.L_26:
        /*0084*/ 	.word	0x00001010


	//   ....[1]....
        /*0088*/ 	.word	0x00001070


	//----- nvinfo : EIATTR_REQNTID
	.align		4
.L_27:
        /*008c*/ 	.byte	0x04, 0x10
        /*008e*/ 	.short	(.L_29 - .L_28)
.L_28:
        /*0090*/ 	.word	0x00000080
        /*0094*/ 	.word	0x00000001
        /*0098*/ 	.word	0x00000001


	//----- nvinfo : EIATTR_CRS_STACK_SIZE
	.align		4
.L_29:
        /*009c*/ 	.byte	0x04, 0x1e
        /*009e*/ 	.short	(.L_31 - .L_30)
.L_30:
        /*00a0*/ 	.word	0x00000000
.L_31:


//--------------------- .nv.callgraph             --------------------------
	.section	.nv.callgraph,"",@"SHT_CUDA_CALLGRAPH"
	.align	4
	.sectionentsize	8
	.align		4
        /*0000*/ 	.word	0x00000000
	.align		4
        /*0004*/ 	.word	0xffffffff
	.align		4
        /*0008*/ 	.word	0x00000000
	.align		4
        /*000c*/ 	.word	0xfffffffe
	.align		4
        /*0010*/ 	.word	0x00000000
	.align		4
        /*0014*/ 	.word	0xfffffffd
	.align		4
        /*0018*/ 	.word	0x00000000
	.align		4
        /*001c*/ 	.word	0xfffffffc


//--------------------- .nv.rel.action            --------------------------
	.section	.nv.rel.action,"",@"SHT_CUDA_RELOCINFO"
	.align	8
	.sectionentsize	8
        /*0000*/ 	.byte	0x73, 0x00, 0x00, 0x00, 0x00, 0x00, 0x00, 0x00, 0x00, 0x00, 0x00, 0x11, 0x25, 0x00, 0x05, 0x36


//--------------------- .nv.constant0.triton_red_fused__to_copy_mean_pow_7 --------------------------
	.section	.nv.constant0.triton_red_fused__to_copy_mean_pow_7,"a",@progbits
	.sectionflags	@""
	.align	4
.nv.constant0.triton_red_fused__to_copy_mean_pow_7:
	.zero		384


//--------------------- .text.triton_red_fused__to_copy_mean_pow_7 --------------------------
	.section	.text.triton_red_fused__to_copy_mean_pow_7,"ax",@progbits
	.sectionflags	@"SHF_BARRIERS=1"
	.sectioninfo	@"SHI_REGISTERS=39"
	.align	128
        .global         triton_red_fused__to_copy_mean_pow_7
        .type           triton_red_fused__to_copy_mean_pow_7,@function
        .size           triton_red_fused__to_copy_mean_pow_7,(.L_x_4 - triton_red_fused__to_copy_mean_pow_7)
        .other          triton_red_fused__to_copy_mean_pow_7,@"STO_CUDA_ENTRY STV_DEFAULT"
triton_red_fused__to_copy_mean_pow_7:
.text.triton_red_fused__to_copy_mean_pow_7:
[----:B------:R-:W-:Y:S02]  /*0000*/  MOV R1, c[0x0][0x28] ;  /* 0x00000a0000017a02 */ /* 0x000fe40000000f00 */
[----:B------:R-:W0:Y:S01]  /*0010*/  S2R R0, SR_TID.X ;  /* 0x0000000000007919 */ /* 0x000e220000002100 */
[----:B------:R-:W-:Y:S01]  /*0020*/  ULDC.64 UR4, c[0x0][0x118] ;  /* 0x0000460000047ab9 */ /* 0x000fe20000000a00 */
[----:B------:R-:W-:Y:S02]  /*0030*/  BSSY B0, `(.L_x_0) ;  /* 0x00000f6000007945 */ /* 0x000fe40003800000 */
[----:B------:R-:W1:Y:S01]  /*0040*/  S2R R6, SR_CTAID.X ;  /* 0x0000000000067919 */ /* 0x000e620000002500 */
[----:B0-----:R-:W-:Y:S01]  /*0050*/  SHF.R.U32.HI R2, RZ, 0x1, R0 ;  /* 0x00000001ff027819 */ /* 0x001fe20000011600 */
[----:B-1----:R-:W-:-:S03]  /*0060*/  IMAD.SHL.U32 R3, R6, 0x40, RZ ;  /* 0x0000004006037824 */ /* 0x002fc600078e00ff */
[----:B------:R-:W-:-:S04]  /*0070*/  SGXT.U32 R2, R2, 0x6 ;  /* 0x000000060202781a */ /* 0x000fc80000000000 */
[----:B------:R-:W-:-:S04]  /*0080*/  LOP3.LUT R5, R2, R3, RZ, 0xfc, !PT ;  /* 0x0000000302057212 */ /* 0x000fc800078efcff */
[C---:B------:R-:W-:Y:S01]  /*0090*/  ISETP.GT.AND P0, PT, R5.reuse, 0x1517f, PT ;  /* 0x0001517f0500780c */ /* 0x040fe20003f04270 */
[----:B------:R-:W-:-:S05]  /*00a0*/  IMAD.HI R4, R5, 0x2aaaaaab, RZ ;  /* 0x2aaaaaab05047827 */ /* 0x000fca00078e02ff */
[----:B------:R-:W-:-:S04]  /*00b0*/  SHF.R.U32.HI R5, RZ, 0x1f, R4 ;  /* 0x0000001fff057819 */ /* 0x000fc80000011604 */
[----:B------:R-:W-:-:S03]  /*00c0*/  LEA.HI.SX32 R5, R4, R5, 0x1e ;  /* 0x0000000504057211 */ /* 0x000fc600078ff2ff */
[----:B------:R-:W-:Y:S05]  /*00d0*/  @P0 BRA `(.L_x_1) ;  /* 0x00000ea000000947 */ /* 0x000fea0003800000 */
[----:B------:R-:W-:Y:S01]  /*00e0*/  SHF.L.U32 R6, R6, 0xd, RZ ;  /* 0x0000000d06067819 */ /* 0x000fe200000006ff */
[----:B------:R-:W-:Y:S01]  /*00f0*/  IMAD.SHL.U32 R4, R0, 0x4, RZ ;  /* 0x0000000400047824 */ /* 0x000fe200078e00ff */
[----:B------:R-:W-:-:S03]  /*0100*/  MOV R32, 0x2 ;  /* 0x0000000200207802 */ /* 0x000fc60000000f00 */
[----:B------:R-:W-:Y:S01]  /*0110*/  IMAD R5, R5, 0x1800, R6 ;  /* 0x0000180005057824 */ /* 0x000fe200078e0206 */
[----:B------:R-:W-:-:S04]  /*0120*/  LOP3.LUT R4, R4, 0x4, RZ, 0xc0, !PT ;  /* 0x0000000404047812 */ /* 0x000fc800078ec0ff */
[----:B------:R-:W-:-:S05]  /*0130*/  LEA R5, R2, R5, 0x7 ;  /* 0x0000000502057211 */ /* 0x000fca00078e38ff */
[----:B------:R-:W-:-:S05]  /*0140*/  IMAD.IADD R8, R4, 0x1, R5 ;  /* 0x0000000104087824 */ /* 0x000fca00078e0205 */
[C---:B------:R-:W-:Y:S02]  /*0150*/  IADD3 R13, R8.reuse, -0x8, RZ ;  /* 0xfffffff8080d7810 */ /* 0x040fe40007ffe0ff */
[----:B------:R-:W-:Y:S02]  /*0160*/  IADD3 R11, R8, 0xc08, RZ ;  /* 0x00000c08080b7810 */ /* 0x000fe40007ffe0ff */
[----:B------:R-:W-:-:S03]  /*0170*/  IADD3 R13, R13, 0xc08, RZ ;  /* 0x00000c080d0d7810 */ /* 0x000fc60007ffe0ff */
[----:B------:R-:W-:-:S04]  /*0180*/  IMAD.WIDE R10, R11, R32, c[0x0][0x160] ;  /* 0x000058000b0a7625 */ /* 0x000fc800078e0220 */
[----:B------:R-:W-:Y:S02]  /*0190*/  IMAD.WIDE R12, R13, R32, c[0x0][0x160] ;  /* 0x000058000d0c7625 */ /* 0x000fe400078e0220 */
[----:B------:R-:W2:Y:S04]  /*01a0*/  LDG.E.EF.64 R10, [R10.64] ;  /* 0x000000040a0a7981 */ /* 0x000ea8000c0e1b00 */
[----:B------:R-:W3:Y:S01]  /*01b0*/  LDG.E.EF.64 R12, [R12.64] ;  /* 0x000000040c0c7981 */ /* 0x000ee2000c0e1b00 */
[----:B------:R-:W-:-:S04]  /*01c0*/  IADD3 R7, R8, 0x8, RZ ;  /* 0x0000000808077810 */ /* 0x000fc80007ffe0ff */
[----:B------:R-:W-:-:S05]  /*01d0*/  IADD3 R7, R7, 0xc08, RZ ;  /* 0x00000c0807077810 */ /* 0x000fca0007ffe0ff */
[----:B------:R-:W-:-:S06]  /*01e0*/  IMAD.WIDE R6, R7, R32, c[0x0][0x160] ;  /* 0x0000580007067625 */ /* 0x000fcc00078e0220 */
[----:B------:R-:W4:Y:S01]  /*01f0*/  LDG.E.EF.64 R6, [R6.64] ;  /* 0x0000000406067981 */ /* 0x000f22000c0e1b00 */
[----:B------:R-:W-:-:S04]  /*0200*/  IADD3 R31, R8, 0x10, RZ ;  /* 0x00000010081f7810 */ /* 0x000fc80007ffe0ff */
[----:B------:R-:W-:Y:S02]  /*0210*/  IADD3 R31, R31, 0xc08, RZ ;  /* 0x00000c081f1f7810 */ /* 0x000fe40007ffe0ff */
[----:B------:R-:W-:-:S03]  /*0220*/  IADD3 R27, R8, 0x18, RZ ;  /* 0x00000018081b7810 */ /* 0x000fc60007ffe0ff */
[----:B------:R-:W-:Y:S01]  /*0230*/  IMAD.WIDE R30, R31, R32, c[0x0][0x160] ;  /* 0x000058001f1e7625 */ /* 0x000fe200078e0220 */
[----:B------:R-:W-:-:S05]  /*0240*/  IADD3 R27, R27, 0xc08, RZ ;  /* 0x00000c081b1b7810 */ /* 0x000fca0007ffe0ff */
[----:B------:R-:W5:Y:S01]  /*0250*/  LDG.E.EF.64 R30, [R30.64] ;  /* 0x000000041e1e7981 */ /* 0x000f62000c0e1b00 */
[----:B------:R-:W-:Y:S01]  /*0260*/  IMAD.WIDE R26, R27, R32, c[0x0][0x160] ;  /* 0x000058001b1a7625 */ /* 0x000fe200078e0220 */
[C---:B------:R-:W-:Y:S02]  /*0270*/  IADD3 R19, R8.reuse, 0x20, RZ ;  /* 0x0000002008137810 */ /* 0x040fe40007ffe0ff */
[----:B------:R-:W-:Y:S02]  /*0280*/  IADD3 R29, R8, 0x28, RZ ;  /* 0x00000028081d7810 */ /* 0x000fe40007ffe0ff */
[----:B------:R-:W-:Y:S01]  /*0290*/  IADD3 R19, R19, 0xc08, RZ ;  /* 0x00000c0813137810 */ /* 0x000fe20007ffe0ff */
[----:B------:R-:W5:Y:S01]  /*02a0*/  LDG.E.EF.64 R26, [R26.64] ;  /* 0x000000041a1a7981 */ /* 0x000f62000c0e1b00 */
[----:B------:R-:W-:-:S03]  /*02b0*/  IADD3 R29, R29, 0xc08, RZ ;  /* 0x00000c081d1d7810 */ /* 0x000fc60007ffe0ff */
[----:B------:R-:W-:Y:S01]  /*02c0*/  IMAD.WIDE R18, R19, R32, c[0x0][0x160] ;  /* 0x0000580013127625 */ /* 0x000fe200078e0220 */
[----:B------:R-:W-:-:S03]  /*02d0*/  IADD3 R21, R8, 0x30, RZ ;  /* 0x0000003008157810 */ /* 0x000fc60007ffe0ff */
[----:B------:R-:W-:Y:S01]  /*02e0*/  IMAD.WIDE R28, R29, R32, c[0x0][0x160] ;  /* 0x000058001d1c7625 */ /* 0x000fe200078e0220 */
[----:B------:R-:W-:Y:S01]  /*02f0*/  IADD3 R21, R21, 0xc08, RZ ;  /* 0x00000c0815157810 */ /* 0x000fe20007ffe0ff */
[----:B------:R-:W5:Y:S01]  /*0300*/  LDG.E.EF.64 R18, [R18.64] ;  /* 0x0000000412127981 */ /* 0x000f62000c0e1b00 */
[----:B------:R-:W-:-:S03]  /*0310*/  IADD3 R25, R8, 0x38, RZ ;  /* 0x0000003808197810 */ /* 0x000fc60007ffe0ff */
[----:B------:R-:W5:Y:S01]  /*0320*/  LDG.E.EF.64 R28, [R28.64] ;  /* 0x000000041c1c7981 */ /* 0x000f62000c0e1b00 */
[----:B------:R-:W-:Y:S01]  /*0330*/  IMAD.WIDE R20, R21, R32, c[0x0][0x160] ;  /* 0x0000580015147625 */ /* 0x000fe200078e0220 */
[----:B------:R-:W-:-:S05]  /*0340*/  IADD3 R25, R25, 0xc08, RZ ;  /* 0x00000c0819197810 */ /* 0x000fca0007ffe0ff */
[----:B------:R-:W5:Y:S01]  /*0350*/  LDG.E.EF.64 R20, [R20.64] ;  /* 0x0000000414147981 */ /* 0x000f62000c0e1b00 */
[----:B------:R-:W-:Y:S01]  /*0360*/  IMAD.WIDE R24, R25, R32, c[0x0][0x160] ;  /* 0x0000580019187625 */ /* 0x000fe200078e0220 */
[----:B------:R-:W-:-:S04]  /*0370*/  IADD3 R17, R8, 0x40, RZ ;  /* 0x0000004008117810 */ /* 0x000fc80007ffe0ff */
[----:B------:R-:W-:Y:S01]  /*0380*/  IADD3 R17, R17, 0xc08, RZ ;  /* 0x00000c0811117810 */ /* 0x000fe20007ffe0ff */
[----:B------:R-:W5:Y:S01]  /*0390*/  LDG.E.EF.64 R24, [R24.64] ;  /* 0x0000000418187981 */ /* 0x000f62000c0e1b00 */
[----:B------:R-:W-:-:S03]  /*03a0*/  IADD3 R23, R8, 0x48, RZ ;  /* 0x0000004808177810 */ /* 0x000fc60007ffe0ff */
[----:B------:R-:W-:Y:S01]  /*03b0*/  IMAD.WIDE R16, R17, R32, c[0x0][0x160] ;  /* 0x0000580011107625 */ /* 0x000fe200078e0220 */
[----:B------:R-:W-:-:S05]  /*03c0*/  IADD3 R23, R23, 0xc08, RZ ;  /* 0x00000c0817177810 */ /* 0x000fca0007ffe0ff */
[----:B------:R-:W5:Y:S01]  /*03d0*/  LDG.E.EF.64 R16, [R16.64] ;  /* 0x0000000410107981 */ /* 0x000f62000c0e1b00 */
[----:B------:R-:W-:-:S06]  /*03e0*/  IMAD.WIDE R22, R23, R32, c[0x0][0x160] ;  /* 0x0000580017167625 */ /* 0x000fcc00078e0220 */
[----:B------:R-:W5:Y:S01]  /*03f0*/  LDG.E.EF.64 R22, [R22.64] ;  /* 0x0000000416167981 */ /* 0x000f62000c0e1b00 */
[----:B--2---:R-:W-:Y:S01]  /*0400*/  SHF.L.U32 R9, R10, 0x10, RZ ;  /* 0x000000100a097819 */ /* 0x004fe200000006ff */
[----:B---3--:R-:W-:Y:S02]  /*0410*/  IMAD.U32 R4, R12, 0x10000, RZ ;  /* 0x000100000c047824 */ /* 0x008fe400078e00ff */
[----:B------:R-:W-:Y:S02]  /*0420*/  IMAD.U32 R5, R13, 0x10000, RZ ;  /* 0x000100000d057824 */ /* 0x000fe400078e00ff */
[----:B------:R-:W-:Y:S01]  /*0430*/  FFMA R4, R4, R4, RZ ;  /* 0x0000000404047223 */ /* 0x000fe200000000ff */
[----:B------:R-:W-:Y:S01]  /*0440*/  SHF.L.U32 R15, R11, 0x10, RZ ;  /* 0x000000100b0f7819 */ /* 0x000fe200000006ff */
[----:B------:R-:W-:Y:S02]  /*0450*/  FFMA R34, R5, R5, RZ ;  /* 0x0000000505227223 */ /* 0x000fe400000000ff */
[--C-:B------:R-:W-:Y:S01]  /*0460*/  FFMA R5, R9, R9, R4.reuse ;  /* 0x0000000909057223 */ /* 0x100fe20000000004 */
[----:B------:R-:W-:Y:S01]  /*0470*/  PRMT R4, R12, 0x7632, R4 ;  /* 0x000076320c047816 */ /* 0x000fe20000000004 */
[----:B------:R-:W-:Y:S01]  /*0480*/  FFMA R34, R15, R15, R34 ;  /* 0x0000000f0f227223 */ /* 0x000fe20000000022 */
[----:B------:R-:W-:-:S02]  /*0490*/  IADD3 R15, R8, 0x50, RZ ;  /* 0x00000050080f7810 */ /* 0x000fc40007ffe0ff */
[----:B------:R-:W-:Y:S01]  /*04a0*/  PRMT R10, R10, 0x7632, R10 ;  /* 0x000076320a0a7816 */ /* 0x000fe2000000000a */
[----:B------:R-:W-:Y:S01]  /*04b0*/  IMAD.U32 R4, R4, 0x10000, RZ ;  /* 0x0001000004047824 */ /* 0x000fe200078e00ff */
[----:B------:R-:W-:Y:S02]  /*04c0*/  PRMT R13, R13, 0x7632, R13 ;  /* 0x000076320d0d7816 */ /* 0x000fe4000000000d */
[----:B------:R-:W-:Y:S01]  /*04d0*/  IADD3 R15, R15, 0xc08, RZ ;  /* 0x00000c080f0f7810 */ /* 0x000fe20007ffe0ff */
[----:B------:R-:W-:Y:S01]  /*04e0*/  FFMA R9, R4, R4, RZ ;  /* 0x0000000404097223 */ /* 0x000fe200000000ff */
[----:B------:R-:W-:Y:S01]  /*04f0*/  SHF.L.U32 R10, R10, 0x10, RZ ;  /* 0x000000100a0a7819 */ /* 0x000fe200000006ff */
[----:B------:R-:W-:Y:S01]  /*0500*/  IMAD.U32 R4, R13, 0x10000, RZ ;  /* 0x000100000d047824 */ /* 0x000fe200078e00ff */
[----:B------:R-:W-:Y:S02]  /*0510*/  PRMT R11, R11, 0x7632, R11 ;  /* 0x000076320b0b7816 */ /* 0x000fe4000000000b */
[----:B------:R-:W-:Y:S01]  /*0520*/  IADD3 R12, R8, 0x58, RZ ;  /* 0x00000058080c7810 */ /* 0x000fe20007ffe0ff */
[----:B------:R-:W-:Y:S01]  /*0530*/  IMAD.WIDE R14, R15, R32, c[0x0][0x160] ;  /* 0x000058000f0e7625 */ /* 0x000fe200078e0220 */
[----:B------:R-:W-:Y:S01]  /*0540*/  FFMA R9, R10, R10, R9 ;  /* 0x0000000a0a097223 */ /* 0x000fe20000000009 */
[----:B------:R-:W-:Y:S01]  /*0550*/  SHF.L.U32 R11, R11, 0x10, RZ ;  /* 0x000000100b0b7819 */ /* 0x000fe200000006ff */
[----:B------:R-:W-:Y:S01]  /*0560*/  FFMA R4, R4, R4, RZ ;  /* 0x0000000404047223 */ /* 0x000fe200000000ff */
[----:B------:R-:W-:Y:S01]  /*0570*/  IADD3 R13, R12, 0xc08, RZ ;  /* 0x00000c080c0d7810 */ /* 0x000fe20007ffe0ff */
[C---:B----4-:R-:W-:Y:S01]  /*0580*/  IMAD.U32 R10, R6.reuse, 0x10000, RZ ;  /* 0x00010000060a7824 */ /* 0x050fe200078e00ff */
[----:B------:R-:W-:Y:S01]  /*0590*/  PRMT R6, R6, 0x7632, R6 ;  /* 0x0000763206067816 */ /* 0x000fe20000000006 */
[----:B------:R-:W2:Y:S01]  /*05a0*/  LDG.E.EF.64 R14, [R14.64] ;  /* 0x000000040e0e7981 */ /* 0x000ea2000c0e1b00 */
[----:B------:R-:W-:Y:S01]  /*05b0*/  FFMA R4, R11, R11, R4 ;  /* 0x0000000b0b047223 */ /* 0x000fe20000000004 */
[----:B------:R-:W-:Y:S01]  /*05c0*/  FFMA R5, R10, R10, R5 ;  /* 0x0000000a0a057223 */ /* 0x000fe20000000005 */
[----:B------:R-:W-:Y:S01]  /*05d0*/  IMAD.WIDE R10, R13, R32, c[0x0][0x160] ;  /* 0x000058000d0a7625 */ /* 0x000fe200078e0220 */
[----:B------:R-:W-:-:S02]  /*05e0*/  IADD3 R13, R8, 0x60, RZ ;  /* 0x00000060080d7810 */ /* 0x000fc40007ffe0ff */
[----:B------:R-:W-:Y:S02]  /*05f0*/  SHF.L.U32 R6, R6, 0x10, RZ ;  /* 0x0000001006067819 */ /* 0x000fe400000006ff */
[----:B------:R-:W-:Y:S01]  /*0600*/  IADD3 R13, R13, 0xc08, RZ ;  /* 0x00000c080d0d7810 */ /* 0x000fe20007ffe0ff */
[----:B------:R-:W-:Y:S01]  /*0610*/  IMAD.U32 R33, R7, 0x10000, RZ ;  /* 0x0001000007217824 */ /* 0x000fe200078e00ff */
[----:B------:R-:W3:Y:S01]  /*0620*/  LDG.E.EF.64 R10, [R10.64] ;  /* 0x000000040a0a7981 */ /* 0x000ee2000c0e1b00 */
[----:B------:R-:W-:Y:S01]  /*0630*/  FFMA R6, R6, R6, R9 ;  /* 0x0000000606067223 */ /* 0x000fe20000000009 */
[C---:B------:R-:W-:Y:S01]  /*0640*/  IADD3 R9, R8.reuse, 0x68, RZ ;  /* 0x0000006808097810 */ /* 0x040fe20007ffe0ff */
[----:B------:R-:W-:Y:S01]  /*0650*/  IMAD.WIDE R12, R13, R32, c[0x0][0x160] ;  /* 0x000058000d0c7625 */ /* 0x000fe200078e0220 */
[----:B------:R-:W-:Y:S01]  /*0660*/  FFMA R34, R33, R33, R34 ;  /* 0x0000002121227223 */ /* 0x000fe20000000022 */
[----:B------:R-:W-:Y:S02]  /*0670*/  IADD3 R33, R8, 0x70, RZ ;  /* 0x0000007008217810 */ /* 0x000fe40007ffe0ff */
[----:B------:R-:W-:-:S02]  /*0680*/  IADD3 R9, R9, 0xc08, RZ ;  /* 0x00000c0809097810 */ /* 0x000fc40007ffe0ff */
[----:B------:R-:W4:Y:S01]  /*0690*/  LDG.E.EF.64 R12, [R12.64] ;  /* 0x000000040c0c7981 */ /* 0x000f22000c0e1b00 */
[----:B------:R-:W-:Y:S02]  /*06a0*/  IADD3 R33, R33, 0xc08, RZ ;  /* 0x00000c0821217810 */ /* 0x000fe40007ffe0ff */
[----:B------:R-:W-:-:S04]  /*06b0*/  IMAD.WIDE R8, R9, R32, c[0x0][0x160] ;  /* 0x0000580009087625 */ /* 0x000fc800078e0220 */
[----:B------:R-:W-:Y:S02]  /*06c0*/  IMAD.WIDE R32, R33, R32, c[0x0][0x160] ;  /* 0x0000580021207625 */ /* 0x000fe400078e0220 */
[----:B------:R-:W4:Y:S04]  /*06d0*/  LDG.E.EF.64 R8, [R8.64] ;  /* 0x0000000408087981 */ /* 0x000f28000c0e1b00 */
[----:B------:R-:W4:Y:S01]  /*06e0*/  LDG.E.EF.64 R32, [R32.64] ;  /* 0x0000000420207981 */ /* 0x000f22000c0e1b00 */
[----:B------:R-:W-:-:S04]  /*06f0*/  PRMT R7, R7, 0x7632, R7 ;  /* 0x0000763207077816 */ /* 0x000fc80000000007 */
[----:B------:R-:W-:Y:S01]  /*0700*/  SHF.L.U32 R7, R7, 0x10, RZ ;  /* 0x0000001007077819 */ /* 0x000fe200000006ff */
[C---:B-----5:R-:W-:Y:S01]  /*0710*/  IMAD.U32 R36, R30.reuse, 0x10000, RZ ;  /* 0x000100001e247824 */ /* 0x060fe200078e00ff */
[----:B------:R-:W-:-:S03]  /*0720*/  PRMT R30, R30, 0x7632, R30 ;  /* 0x000076321e1e7816 */ /* 0x000fc6000000001e */
[----:B------:R-:W-:Y:S01]  /*0730*/  FFMA R4, R7, R7, R4 ;  /* 0x0000000707047223 */ /* 0x000fe20000000004 */
[C---:B------:R-:W-:Y:S02]  /*0740*/  SHF.L.U32 R7, R31.reuse, 0x10, RZ ;  /* 0x000000101f077819 */ /* 0x040fe400000006ff */
[----:B------:R-:W-:-:S03]  /*0750*/  PRMT R31, R31, 0x7632, R31 ;  /* 0x000076321f1f7816 */ /* 0x000fc6000000001f */
[----:B------:R-:W-:Y:S01]  /*0760*/  FFMA R34, R7, R7, R34 ;  /* 0x0000000707227223 */ /* 0x000fe20000000022 */
[----:B------:R-:W-:Y:S01]  /*0770*/  IMAD.U32 R7, R30, 0x10000, RZ ;  /* 0x000100001e077824 */ /* 0x000fe200078e00ff */
[----:B------:R-:W-:-:S03]  /*0780*/  SHF.L.U32 R31, R31, 0x10, RZ ;  /* 0x000000101f1f7819 */ /* 0x000fc600000006ff */
[----:B------:R-:W-:Y:S01]  /*0790*/  FFMA R6, R7, R7, R6 ;  /* 0x0000000707067223 */ /* 0x000fe20000000006 */
[----:B------:R-:W-:Y:S01]  /*07a0*/  PRMT R7, R27, 0x7632, R7 ;  /* 0x000076321b077816 */ /* 0x000fe20000000007 */
[----:B------:R-:W-:-:S03]  /*07b0*/  FFMA R4, R31, R31, R4 ;  /* 0x0000001f1f047223 */ /* 0x000fc60000000004 */
[----:B------:R-:W-:Y:S01]  /*07c0*/  SHF.L.U32 R7, R7, 0x10, RZ ;  /* 0x0000001007077819 */ /* 0x000fe200000006ff */
[----:B------:R-:W-:Y:S01]  /*07d0*/  FFMA R5, R36, R36, R5 ;  /* 0x0000002424057223 */ /* 0x000fe20000000005 */
[C---:B------:R-:W-:Y:S01]  /*07e0*/  IMAD.U32 R30, R26.reuse, 0x10000, RZ ;  /* 0x000100001a1e7824 */ /* 0x040fe200078e00ff */
[----:B------:R-:W-:Y:S02]  /*07f0*/  PRMT R26, R26, 0x7632, R26 ;  /* 0x000076321a1a7816 */ /* 0x000fe4000000001a */
[----:B------:R-:W-:Y:S01]  /*0800*/  FFMA R4, R7, R7, R4 ;  /* 0x0000000707047223 */ /* 0x000fe20000000004 */
[----:B------:R-:W-:Y:S01]  /*0810*/  PRMT R7, R18, 0x7632, R7 ;  /* 0x0000763212077816 */ /* 0x000fe20000000007 */
[----:B------:R-:W-:Y:S01]  /*0820*/  FFMA R5, R30, R30, R5 ;  /* 0x0000001e1e057223 */ /* 0x000fe20000000005 */
[----:B------:R-:W-:Y:S01]  /*0830*/  IMAD.U32 R18, R18, 0x10000, RZ ;  /* 0x0001000012127824 */ /* 0x000fe200078e00ff */
[----:B------:R-:W-:Y:S01]  /*0840*/  SHF.L.U32 R31, R27, 0x10, RZ ;  /* 0x000000101b1f7819 */ /* 0x000fe200000006ff */
[----:B------:R-:W-:-:S02]  /*0850*/  IMAD.U32 R27, R26, 0x10000, RZ ;  /* 0x000100001a1b7824 */ /* 0x000fc400078e00ff */
[----:B------:R-:W-:Y:S01]  /*0860*/  FFMA R5, R18, R18, R5 ;  /* 0x0000001212057223 */ /* 0x000fe20000000005 */
[C---:B------:R-:W-:Y:S01]  /*0870*/  IMAD.U32 R18, R28.reuse, 0x10000, RZ ;  /* 0x000100001c127824 */ /* 0x040fe200078e00ff */
[----:B------:R-:W-:Y:S01]  /*0880*/  FFMA R6, R27, R27, R6 ;  /* 0x0000001b1b067223 */ /* 0x000fe20000000006 */
[----:B------:R-:W-:Y:S01]  /*0890*/  IMAD.U32 R7, R7, 0x10000, RZ ;  /* 0x0001000007077824 */ /* 0x000fe200078e00ff */
[----:B------:R-:W-:Y:S01]  /*08a0*/  PRMT R28, R28, 0x7632, R28 ;  /* 0x000076321c1c7816 */ /* 0x000fe2000000001c */
[----:B------:R-:W-:Y:S01]  /*08b0*/  FFMA R5, R18, R18, R5 ;  /* 0x0000001212057223 */ /* 0x000fe20000000005 */
[----:B------:R-:W-:Y:S01]  /*08c0*/  PRMT R18, R20, 0x7632, R18 ;  /* 0x0000763214127816 */ /* 0x000fe20000000012 */
[----:B------:R-:W-:Y:S02]  /*08d0*/  FFMA R6, R7, R7, R6 ;  /* 0x0000000707067223 */ /* 0x000fe40000000006 */
[----:B------:R-:W-:Y:S01]  /*08e0*/  IMAD.U32 R7, R28, 0x10000, RZ ;  /* 0x000100001c077824 */ /* 0x000fe200078e00ff */
[----:B------:R-:W-:Y:S01]  /*08f0*/  SHF.L.U32 R27, R19, 0x10, RZ ;  /* 0x00000010131b7819 */ /* 0x000fe200000006ff */
[----:B------:R-:W-:Y:S01]  /*0900*/  FFMA R34, R31, R31, R34 ;  /* 0x0000001f1f227223 */ /* 0x000fe20000000022 */
[----:B------:R-:W-:Y:S01]  /*0910*/  PRMT R19, R19, 0x7632, R19 ;  /* 0x0000763213137816 */ /* 0x000fe20000000013 */
[----:B------:R-:W-:Y:S01]  /*0920*/  FFMA R6, R7, R7, R6 ;  /* 0x0000000707067223 */ /* 0x000fe20000000006 */
[----:B------:R-:W-:Y:S01]  /*0930*/  IMAD.U32 R7, R18, 0x10000, RZ ;  /* 0x0001000012077824 */ /* 0x000fe200078e00ff */
[----:B------:R-:W-:Y:S01]  /*0940*/  FFMA R34, R27, R27, R34 ;  /* 0x0000001b1b227223 */ /* 0x000fe20000000022 */
[----:B------:R-:W-:-:S02]  /*0950*/  SHF.L.U32 R19, R19, 0x10, RZ ;  /* 0x0000001013137819 */ /* 0x000fc400000006ff */
[----:B------:R-:W-:Y:S01]  /*0960*/  FFMA R6, R7, R7, R6 ;  /* 0x0000000707067223 */ /* 0x000fe20000000006 */
[----:B------:R-:W-:Y:S02]  /*0970*/  PRMT R7, R24, 0x7632, R7 ;  /* 0x0000763218077816 */ /* 0x000fe40000000007 */
[----:B------:R-:W-:Y:S01]  /*0980*/  SHF.L.U32 R27, R29, 0x10, RZ ;  /* 0x000000101d1b7819 */ /* 0x000fe200000006ff */
[----:B------:R-:W-:Y:S01]  /*0990*/  FFMA R4, R19, R19, R4 ;  /* 0x0000001313047223 */ /* 0x000fe20000000004 */
[----:B------:R-:W-:Y:S01]  /*09a0*/  SHF.L.U32 R7, R7, 0x10, RZ ;  /* 0x0000001007077819 */ /* 0x000fe200000006ff */
[----:B------:R-:W-:Y:S01]  /*09b0*/  IMAD.U32 R20, R20, 0x10000, RZ ;  /* 0x0001000014147824 */ /* 0x000fe200078e00ff */
[----:B------:R-:W-:Y:S01]  /*09c0*/  SHF.L.U32 R19, R21, 0x10, RZ ;  /* 0x0000001015137819 */ /* 0x000fe200000006ff */
[----:B------:R-:W-:Y:S01]  /*09d0*/  FFMA R34, R27, R27, R34 ;  /* 0x0000001b1b227223 */ /* 0x000fe20000000022 */
[----:B------:R-:W-:Y:S01]  /*09e0*/  SHF.L.U32 R24, R24, 0x10, RZ ;  /* 0x0000001018187819 */ /* 0x000fe200000006ff */
[----:B------:R-:W-:Y:S01]  /*09f0*/  FFMA R6, R7, R7, R6 ;  /* 0x0000000707067223 */ /* 0x000fe20000000006 */
[----:B------:R-:W-:Y:S01]  /*0a00*/  FFMA R5, R20, R20, R5 ;  /* 0x0000001414057223 */ /* 0x000fe20000000005 */
[----:B------:R-:W-:Y:S01]  /*0a10*/  FFMA R34, R19, R19, R34 ;  /* 0x0000001313227223 */ /* 0x000fe20000000022 */
[----:B------:R-:W-:Y:S01]  /*0a20*/  PRMT R7, R16, 0x7632, R7 ;  /* 0x0000763210077816 */ /* 0x000fe20000000007 */
[----:B------:R-:W-:Y:S01]  /*0a30*/  IMAD.U32 R19, R25, 0x10000, RZ ;  /* 0x0001000019137824 */ /* 0x000fe200078e00ff */
[----:B------:R-:W-:Y:S01]  /*0a40*/  PRMT R29, R29, 0x7632, R29 ;  /* 0x000076321d1d7816 */ /* 0x000fe2000000001d */
[----:B------:R-:W-:Y:S01]  /*0a50*/  FFMA R5, R24, R24, R5 ;  /* 0x0000001818057223 */ /* 0x000fe20000000005 */
[----:B------:R-:W-:Y:S01]  /*0a60*/  IMAD.U32 R16, R16, 0x10000, RZ ;  /* 0x0001000010107824 */ /* 0x000fe200078e00ff */
[----:B------:R-:W-:Y:S01]  /*0a70*/  SHF.L.U32 R7, R7, 0x10, RZ ;  /* 0x0000001007077819 */ /* 0x000fe200000006ff */
[----:B------:R-:W-:Y:S01]  /*0a80*/  FFMA R34, R19, R19, R34 ;  /* 0x0000001313227223 */ /* 0x000fe20000000022 */
[----:B------:R-:W-:Y:S01]  /*0a90*/  SHF.L.U32 R19, R17, 0x10, RZ ;  /* 0x0000001011137819 */ /* 0x000fe200000006ff */
[----:B------:R-:W-:Y:S01]  /*0aa0*/  FFMA R5, R16, R16, R5 ;  /* 0x0000001010057223 */ /* 0x000fe20000000005 */
[----:B------:R-:W-:Y:S01]  /*0ab0*/  SHF.L.U32 R29, R29, 0x10, RZ ;  /* 0x000000101d1d7819 */ /* 0x000fe200000006ff */
[----:B------:R-:W-:Y:S01]  /*0ac0*/  FFMA R6, R7, R7, R6 ;  /* 0x0000000707067223 */ /* 0x000fe20000000006 */
[----:B------:R-:W-:-:S02]  /*0ad0*/  PRMT R21, R21, 0x7632, R21 ;  /* 0x0000763215157816 */ /* 0x000fc40000000015 */
[C---:B------:R-:W-:Y:S01]  /*0ae0*/  SHF.L.U32 R16, R22.reuse, 0x10, RZ ;  /* 0x0000001016107819 */ /* 0x040fe200000006ff */
[----:B------:R-:W-:Y:S01]  /*0af0*/  FFMA R34, R19, R19, R34 ;  /* 0x0000001313227223 */ /* 0x000fe20000000022 */
[----:B------:R-:W-:Y:S02]  /*0b00*/  PRMT R22, R22, 0x7632, R22 ;  /* 0x0000763216167816 */ /* 0x000fe40000000016 */
[----:B------:R-:W-:Y:S01]  /*0b10*/  SHF.L.U32 R7, R23, 0x10, RZ ;  /* 0x0000001017077819 */ /* 0x000fe200000006ff */
[----:B------:R-:W-:Y:S01]  /*0b20*/  FFMA R4, R29, R29, R4 ;  /* 0x0000001d1d047223 */ /* 0x000fe20000000004 */
[----:B------:R-:W-:Y:S02]  /*0b30*/  SHF.L.U32 R21, R21, 0x10, RZ ;  /* 0x0000001015157819 */ /* 0x000fe400000006ff */
[----:B------:R-:W-:Y:S01]  /*0b40*/  PRMT R25, R25, 0x7632, R25 ;  /* 0x0000763219197816 */ /* 0x000fe20000000019 */
[----:B------:R-:W-:Y:S01]  /*0b50*/  FFMA R16, R16, R16, R5 ;  /* 0x0000001010107223 */ /* 0x000fe20000000005 */
[----:B------:R-:W-:Y:S01]  /*0b60*/  IMAD.U32 R5, R22, 0x10000, RZ ;  /* 0x0001000016057824 */ /* 0x000fe200078e00ff */
[----:B------:R-:W-:Y:S01]  /*0b70*/  FFMA R34, R7, R7, R34 ;  /* 0x0000000707227223 */ /* 0x000fe20000000022 */
[----:B------:R-:W-:Y:S01]  /*0b80*/  SHF.L.U32 R25, R25, 0x10, RZ ;  /* 0x0000001019197819 */ /* 0x000fe200000006ff */
[----:B------:R-:W-:Y:S01]  /*0b90*/  FFMA R4, R21, R21, R4 ;  /* 0x0000001515047223 */ /* 0x000fe20000000004 */
[----:B------:R-:W-:Y:S01]  /*0ba0*/  PRMT R17, R17, 0x7632, R17 ;  /* 0x0000763211117816 */ /* 0x000fe20000000011 */
[----:B------:R-:W-:Y:S01]  /*0bb0*/  FFMA R6, R5, R5, R6 ;  /* 0x0000000505067223 */ /* 0x000fe20000000006 */
[----:B------:R-:W-:Y:S01]  /*0bc0*/  PRMT R23, R23, 0x7632, R23 ;  /* 0x0000763217177816 */ /* 0x000fe20000000017 */
[----:B------:R-:W-:-:S02]  /*0bd0*/  FFMA R4, R25, R25, R4 ;  /* 0x0000001919047223 */ /* 0x000fc40000000004 */
[----:B------:R-:W-:Y:S01]  /*0be0*/  IMAD.U32 R17, R17, 0x10000, RZ ;  /* 0x0001000011117824 */ /* 0x000fe200078e00ff */
[----:B------:R-:W-:-:S03]  /*0bf0*/  SHF.L.U32 R23, R23, 0x10, RZ ;  /* 0x0000001017177819 */ /* 0x000fc600000006ff */
[----:B------:R-:W-:-:S04]  /*0c00*/  FFMA R4, R17, R17, R4 ;  /* 0x0000001111047223 */ /* 0x000fc80000000004 */
[----:B------:R-:W-:Y:S01]  /*0c10*/  FFMA R4, R23, R23, R4 ;  /* 0x0000001717047223 */ /* 0x000fe20000000004 */
[----:B--2---:R-:W-:Y:S01]  /*0c20*/  PRMT R7, R14, 0x7632, R7 ;  /* 0x000076320e077816 */ /* 0x004fe20000000007 */
[----:B------:R-:W-:-:S03]  /*0c30*/  IMAD.U32 R5, R15, 0x10000, RZ ;  /* 0x000100000f057824 */ /* 0x000fc600078e00ff */
[----:B------:R-:W-:Y:S01]  /*0c40*/  SHF.L.U32 R7, R7, 0x10, RZ ;  /* 0x0000001007077819 */ /* 0x000fe200000006ff */
[----:B------:R-:W-:Y:S01]  /*0c50*/  FFMA R34, R5, R5, R34 ;  /* 0x0000000505227223 */ /* 0x000fe20000000022 */
[----:B------:R-:W-:Y:S02]  /*0c60*/  SHF.L.U32 R17, R14, 0x10, RZ ;  /* 0x000000100e117819 */ /* 0x000fe400000006ff */
[----:B------:R-:W-:Y:S01]  /*0c70*/  PRMT R15, R15, 0x7632, R15 ;  /* 0x000076320f0f7816 */ /* 0x000fe2000000000f */
[----:B------:R-:W-:Y:S01]  /*0c80*/  FFMA R6, R7, R7, R6 ;  /* 0x0000000707067223 */ /* 0x000fe20000000006 */
[----:B---3--:R-:W-:Y:S02]  /*0c90*/  PRMT R5, R10, 0x7632, R5 ;  /* 0x000076320a057816 */ /* 0x008fe40000000005 */
[C---:B------:R-:W-:Y:S02]  /*0ca0*/  PRMT R7, R11.reuse, 0x7632, R7 ;  /* 0x000076320b077816 */ /* 0x040fe40000000007 */
[----:B------:R-:W-:-:S02]  /*0cb0*/  SHF.L.U32 R11, R11, 0x10, RZ ;  /* 0x000000100b0b7819 */ /* 0x000fc400000006ff */
[----:B------:R-:W-:Y:S01]  /*0cc0*/  SHF.L.U32 R5, R5, 0x10, RZ ;  /* 0x0000001005057819 */ /* 0x000fe200000006ff */
[----:B------:R-:W-:Y:S01]  /*0cd0*/  FFMA R16, R17, R17, R16 ;  /* 0x0000001111107223 */ /* 0x000fe20000000010 */
[----:B------:R-:W-:Y:S01]  /*0ce0*/  SHF.L.U32 R15, R15, 0x10, RZ ;  /* 0x000000100f0f7819 */ /* 0x000fe200000006ff */
[----:B------:R-:W-:Y:S01]  /*0cf0*/  IMAD.U32 R17, R10, 0x10000, RZ ;  /* 0x000100000a117824 */ /* 0x000fe200078e00ff */
[----:B------:R-:W-:Y:S01]  /*0d00*/  FFMA R34, R11, R11, R34 ;  /* 0x0000000b0b227223 */ /* 0x000fe20000000022 */
[----:B----4-:R-:W-:Y:S01]  /*0d10*/  SHF.L.U32 R11, R13, 0x10, RZ ;  /* 0x000000100d0b7819 */ /* 0x010fe200000006ff */
[----:B------:R-:W-:Y:S01]  /*0d20*/  FFMA R6, R5, R5, R6 ;  /* 0x0000000505067223 */ /* 0x000fe20000000006 */
[----:B------:R-:W-:Y:S01]  /*0d30*/  PRMT R13, R13, 0x7632, R13 ;  /* 0x000076320d0d7816 */ /* 0x000fe2000000000d */
[----:B------:R-:W-:Y:S01]  /*0d40*/  FFMA R4, R15, R15, R4 ;  /* 0x0000000f0f047223 */ /* 0x000fe20000000004 */
[----:B------:R-:W-:Y:S01]  /*0d50*/  IMAD.U32 R7, R7, 0x10000, RZ ;  /* 0x0001000007077824 */ /* 0x000fe200078e00ff */
[C---:B------:R-:W-:Y:S01]  /*0d60*/  SHF.L.U32 R5, R12.reuse, 0x10, RZ ;  /* 0x000000100c057819 */ /* 0x040fe200000006ff */
[----:B------:R-:W-:Y:S01]  /*0d70*/  FFMA R16, R17, R17, R16 ;  /* 0x0000001111107223 */ /* 0x000fe20000000010 */
[----:B------:R-:W-:Y:S01]  /*0d80*/  PRMT R12, R12, 0x7632, R12 ;  /* 0x000076320c0c7816 */ /* 0x000fe2000000000c */
[----:B------:R-:W-:Y:S01]  /*0d90*/  FFMA R4, R7, R7, R4 ;  /* 0x0000000707047223 */ /* 0x000fe20000000004 */
[----:B------:R-:W-:Y:S01]  /*0da0*/  SHF.L.U32 R13, R13, 0x10, RZ ;  /* 0x000000100d0d7819 */ /* 0x000fe200000006ff */
[----:B------:R-:W-:Y:S01]  /*0db0*/  FFMA R16, R5, R5, R16 ;  /* 0x0000000505107223 */ /* 0x000fe20000000010 */
[----:B------:R-:W-:Y:S01]  /*0dc0*/  PRMT R7, R8, 0x7632, R7 ;  /* 0x0000763208077816 */ /* 0x000fe20000000007 */
[----:B------:R-:W-:Y:S01]  /*0dd0*/  IMAD.U32 R5, R12, 0x10000, RZ ;  /* 0x000100000c057824 */ /* 0x000fe200078e00ff */
[----:B------:R-:W-:Y:S01]  /*0de0*/  FFMA R34, R11, R11, R34 ;  /* 0x0000000b0b227223 */ /* 0x000fe20000000022 */
[----:B------:R-:W-:Y:S01]  /*0df0*/  FFMA R13, R13, R13, R4 ;  /* 0x0000000d0d0d7223 */ /* 0x000fe20000000004 */
[----:B------:R-:W-:Y:S01]  /*0e00*/  SHF.L.U32 R11, R8, 0x10, RZ ;  /* 0x00000010080b7819 */ /* 0x000fe200000006ff */
[----:B------:R-:W-:Y:S01]  /*0e10*/  FFMA R6, R5, R5, R6 ;  /* 0x0000000505067223 */ /* 0x000fe20000000006 */
[----:B------:R-:W-:-:S02]  /*0e20*/  SHF.L.U32 R7, R7, 0x10, RZ ;  /* 0x0000001007077819 */ /* 0x000fc400000006ff */
[C---:B------:R-:W-:Y:S01]  /*0e30*/  PRMT R4, R32.reuse, 0x7632, R4 ;  /* 0x0000763220047816 */ /* 0x040fe20000000004 */
[C---:B------:R-:W-:Y:S01]  /*0e40*/  IMAD.U32 R15, R9.reuse, 0x10000, RZ ;  /* 0x00010000090f7824 */ /* 0x040fe200078e00ff */
[----:B------:R-:W-:Y:S01]  /*0e50*/  PRMT R9, R9, 0x7632, R9 ;  /* 0x0000763209097816 */ /* 0x000fe20000000009 */
[----:B------:R-:W-:Y:S01]  /*0e60*/  FFMA R11, R11, R11, R16 ;  /* 0x0000000b0b0b7223 */ /* 0x000fe20000000010 */
[----:B------:R-:W-:Y:S01]  /*0e70*/  SHF.L.U32 R32, R32, 0x10, RZ ;  /* 0x0000001020207819 */ /* 0x000fe200000006ff */
[----:B------:R-:W-:Y:S01]  /*0e80*/  FFMA R8, R7, R7, R6 ;  /* 0x0000000707087223 */ /* 0x000fe20000000006 */
[----:B------:R-:W-:Y:S01]  /*0e90*/  IMAD.U32 R5, R4, 0x10000, RZ ;  /* 0x0001000004057824 */ /* 0x000fe200078e00ff */
[----:B------:R-:W-:Y:S01]  /*0ea0*/  PRMT R4, R33, 0x7632, R4 ;  /* 0x0000763221047816 */ /* 0x000fe20000000004 */
[----:B------:R-:W-:Y:S01]  /*0eb0*/  FFMA R34, R15, R15, R34 ;  /* 0x0000000f0f227223 */ /* 0x000fe20000000022 */
[----:B------:R-:W-:Y:S01]  /*0ec0*/  SHF.L.U32 R6, R9, 0x10, RZ ;  /* 0x0000001009067819 */ /* 0x000fe200000006ff */
[----:B------:R-:W-:Y:S01]  /*0ed0*/  FFMA R32, R32, R32, R11 ;  /* 0x0000002020207223 */ /* 0x000fe2000000000b */
[----:B------:R-:W-:Y:S01]  /*0ee0*/  SHF.L.U32 R33, R33, 0x10, RZ ;  /* 0x0000001021217819 */ /* 0x000fe200000006ff */
[----:B------:R-:W-:Y:S01]  /*0ef0*/  FFMA R5, R5, R5, R8 ;  /* 0x0000000505057223 */ /* 0x000fe20000000008 */
[----:B------:R-:W-:Y:S01]  /*0f00*/  IMAD.U32 R4, R4, 0x10000, RZ ;  /* 0x0001000004047824 */ /* 0x000fe200078e00ff */
[----:B------:R-:W-:-:S02]  /*0f10*/  FFMA R13, R6, R6, R13 ;  /* 0x00000006060d7223 */ /* 0x000fc4000000000d */
[----:B------:R-:W-:Y:S01]  /*0f20*/  FFMA R33, R33, R33, R34 ;  /* 0x0000002121217223 */ /* 0x000fe20000000022 */
[----:B------:R-:W-:Y:S01]  /*0f30*/  FADD R32, R32, R5 ;  /* 0x0000000520207221 */ /* 0x000fe20000000000 */
[----:B------:R-:W-:-:S03]  /*0f40*/  FFMA R4, R4, R4, R13 ;  /* 0x0000000404047223 */ /* 0x000fc6000000000d */
[----:B------:R-:W-:-:S04]  /*0f50*/  FADD R33, R33, R32 ;  /* 0x0000002021217221 */ /* 0x000fc80000000000 */
[----:B------:R-:W-:Y:S01]  /*0f60*/  FADD R4, R4, R33 ;  /* 0x0000002104047221 */ /* 0x000fe20000000000 */
[----:B------:R-:W-:Y:S05]  /*0f70*/  BRA `(.L_x_2) ;  /* 0x0000001000007947 */ /* 0x000fea0003800000 */
.L_x_1:
[----:B------:R-:W-:Y:S02]  /*0f80*/  MOV R4, RZ ;  /* 0x000000ff00047202 */ /* 0x000fe40000000f00 */
.L_x_2:
[----:B------:R-:W-:Y:S05]  /*0f90*/  BSYNC B0 ;  /* 0x0000000000007941 */ /* 0x000fea0003800000 */
.L_x_0:
[----:B------:R-:W0:Y:S01]  /*0fa0*/  SHFL.BFLY PT, R5, R4, 0x1, 0x1f ;  /* 0x0c201f0004057f89 */ /* 0x000e2200000e0000 */
[----:B------:R-:W-:Y:S02]  /*0fb0*/  LOP3.LUT R3, R3, 0x3f, R0, 0xf8, !PT ;  /* 0x0000003f03037812 */ /* 0x000fe400078ef800 */
[----:B------:R-:W-:-:S04]  /*0fc0*/  LOP3.LUT P0, RZ, R0, 0x40, RZ, 0xc0, !PT ;  /* 0x0000004000ff7812 */ /* 0x000fc8000780c0ff */
[----:B------:R-:W-:Y:S01]  /*0fd0*/  ISETP.LT.AND P0, PT, R3, 0x15180, !P0 ;  /* 0x000151800300780c */ /* 0x000fe20004701270 */
[----:B0-----:R-:W-:-:S05]  /*0fe0*/  FADD R5, R5, R4 ;  /* 0x0000000405057221 */ /* 0x001fca0000000000 */
[----:B------:R0:W-:Y:S04]  /*0ff0*/  STS [R2.X4], R5 ;  /* 0x0000000502007388 */ /* 0x0001e80000004800 */
[----:B------:R-:W-:Y:S06]  /*1000*/  BAR.SYNC.DEFER_BLOCKING 0x0 ;  /* 0x0000000000007b1d */ /* 0x000fec0000010000 */
[----:B------:R-:W-:Y:S05]  /*1010*/  @!P0 EXIT ;  /* 0x000000000000894d */ /* 0x000fea0003800000 */
[----:B0-----:R-:W-:Y:S02]  /*1020*/  LOP3.LUT R0, R0, 0x3f, RZ, 0xc0, !PT ;  /* 0x0000003f00007812 */ /* 0x001fe400078ec0ff */
[----:B------:R-:W-:-:S03]  /*1030*/  MOV R2, 0x4 ;  /* 0x0000000400027802 */ /* 0x000fc60000000f00 */
[----:B------:R-:W0:Y:S02]  /*1040*/  LDS R5, [R0.X4] ;  /* 0x0000000000057984 */ /* 0x000e240000004800 */
[----:B------:R-:W-:-:S05]  /*1050*/  IMAD.WIDE R2, R3, R2, c[0x0][0x168] ;  /* 0x00005a0003027625 */ /* 0x000fca00078e0202 */
[----:B0-----:R-:W-:Y:S01]  /*1060*/  STG.E [R2.64], R5 ;  /* 0x0000000502007986 */ /* 0x001fe2000c101904 */
[----:B------:R-:W-:Y:S05]  /*1070*/  EXIT ;  /* 0x000000000000794d */ /* 0x000fea0003800000 */
.L_x_3:
[----:B------:R-:W-:-:S00]  /*1080*/  BRA `(.L_x_3) ;  /* 0xfffffff000007947 */ /* 0x000fc0000383ffff */
[----:B------:R-:W-:-:S00]  /*1090*/  NOP ;  /* 0x0000000000007918 */ /* 0x000fc00000000000 */
        /* <DEDUP_REMOVED lines=14> */
.L_x_4:


//--------------------- .nv.shared.triton_red_fused__to_copy_mean_pow_7 --------------------------
	.section	.nv.shared.triton_red_fused__to_copy_mean_pow_7,"aw",@nobits
	.sectionflags	@""
	.align	16
